//
// Generated by NVIDIA NVVM Compiler
//
// Compiler Build ID: CL-36424714
// Cuda compilation tools, release 13.0, V13.0.88
// Based on NVVM 20.0.0
//

.version 9.0
.target sm_100
.address_size 64

	// .globl	_Z16sum_reduction_v1PiS_i
.extern .shared .align 16 .b8 sdata[];

.visible .entry _Z16sum_reduction_v1PiS_i(
	.param .u64 .ptr .align 1 _Z16sum_reduction_v1PiS_i_param_0,
	.param .u64 .ptr .align 1 _Z16sum_reduction_v1PiS_i_param_1,
	.param .u32 _Z16sum_reduction_v1PiS_i_param_2
)
{
	.reg .pred 	%p<6>;
	.reg .b32 	%r<23>;
	.reg .b64 	%rd<9>;

	ld.param.u64 	%rd1, [_Z16sum_reduction_v1PiS_i_param_0];
	ld.param.u64 	%rd2, [_Z16sum_reduction_v1PiS_i_param_1];
	ld.param.u32 	%r8, [_Z16sum_reduction_v1PiS_i_param_2];
	mov.u32 	%r1, %ctaid.x;
	mov.u32 	%r2, %ntid.x;
	mov.u32 	%r3, %tid.x;
	mad.lo.s32 	%r4, %r1, %r2, %r3;
	setp.ge.u32 	%p1, %r4, %r8;
	shl.b32 	%r9, %r3, 2;
	mov.u32 	%r10, sdata;
	add.s32 	%r5, %r10, %r9;
	@%p1 bra 	$L__BB0_2;
	cvta.to.global.u64 	%rd3, %rd1;
	mul.wide.u32 	%rd4, %r4, 4;
	add.s64 	%rd5, %rd3, %rd4;
	ld.global.u32 	%r12, [%rd5];
	st.shared.u32 	[%r5], %r12;
	bra.uni 	$L__BB0_3;
$L__BB0_2:
	mov.b32 	%r11, 0;
	st.shared.u32 	[%r5], %r11;
$L__BB0_3:
	bar.sync 	0;
	setp.lt.u32 	%p2, %r2, 2;
	@%p2 bra 	$L__BB0_8;
	mov.b32 	%r22, 1;
$L__BB0_5:
	shl.b32 	%r7, %r22, 1;
	add.s32 	%r14, %r7, -1;
	and.b32  	%r15, %r14, %r3;
	setp.ne.s32 	%p3, %r15, 0;
	@%p3 bra 	$L__BB0_7;
	shl.b32 	%r16, %r22, 2;
	add.s32 	%r17, %r5, %r16;
	ld.shared.u32 	%r18, [%r17];
	ld.shared.u32 	%r19, [%r5];
	add.s32 	%r20, %r19, %r18;
	st.shared.u32 	[%r5], %r20;
$L__BB0_7:
	bar.sync 	0;
	setp.lt.u32 	%p4, %r7, %r2;
	mov.u32 	%r22, %r7;
	@%p4 bra 	$L__BB0_5;
$L__BB0_8:
	setp.ne.s32 	%p5, %r3, 0;
	@%p5 bra 	$L__BB0_10;
	ld.shared.u32 	%r21, [sdata];
	cvta.to.global.u64 	%rd6, %rd2;
	mul.wide.u32 	%rd7, %r1, 4;
	add.s64 	%rd8, %rd6, %rd7;
	st.global.u32 	[%rd8], %r21;
$L__BB0_10:
	ret;

}
	// .globl	_Z16sum_reduction_v2PiS_i
.visible .entry _Z16sum_reduction_v2PiS_i(
	.param .u64 .ptr .align 1 _Z16sum_reduction_v2PiS_i_param_0,
	.param .u64 .ptr .align 1 _Z16sum_reduction_v2PiS_i_param_1,
	.param .u32 _Z16sum_reduction_v2PiS_i_param_2
)
{
	.reg .pred 	%p<6>;
	.reg .b32 	%r<29>;
	.reg .b64 	%rd<9>;

	ld.param.u64 	%rd1, [_Z16sum_reduction_v2PiS_i_param_0];
	ld.param.u64 	%rd2, [_Z16sum_reduction_v2PiS_i_param_1];
	ld.param.u32 	%r8, [_Z16sum_reduction_v2PiS_i_param_2];
	mov.u32 	%r1, %ctaid.x;
	mov.u32 	%r2, %ntid.x;
	mov.u32 	%r3, %tid.x;
	mad.lo.s32 	%r4, %r1, %r2, %r3;
	setp.ge.u32 	%p1, %r4, %r8;
	@%p1 bra 	$L__BB1_2;
	cvta.to.global.u64 	%rd3, %rd1;
	mul.wide.u32 	%rd4, %r4, 4;
	add.s64 	%rd5, %rd3, %rd4;
	ld.global.u32 	%r13, [%rd5];
	shl.b32 	%r14, %r3, 2;
	mov.u32 	%r15, sdata;
	add.s32 	%r16, %r15, %r14;
	st.shared.u32 	[%r16], %r13;
	bra.uni 	$L__BB1_3;
$L__BB1_2:
	shl.b32 	%r9, %r3, 2;
	mov.u32 	%r10, sdata;
	add.s32 	%r11, %r10, %r9;
	mov.b32 	%r12, 0;
	st.shared.u32 	[%r11], %r12;
$L__BB1_3:
	bar.sync 	0;
	setp.lt.u32 	%p2, %r2, 2;
	@%p2 bra 	$L__BB1_8;
	mov.b32 	%r28, 1;
	mov.u32 	%r20, sdata;
$L__BB1_5:
	shl.b32 	%r6, %r28, 1;
	mul.lo.s32 	%r7, %r6, %r3;
	setp.ge.u32 	%p3, %r7, %r2;
	@%p3 bra 	$L__BB1_7;
	add.s32 	%r18, %r7, %r28;
	shl.b32 	%r19, %r18, 2;
	add.s32 	%r21, %r20, %r19;
	ld.shared.u32 	%r22, [%r21];
	shl.b32 	%r23, %r7, 2;
	add.s32 	%r24, %r20, %r23;
	ld.shared.u32 	%r25, [%r24];
	add.s32 	%r26, %r25, %r22;
	st.shared.u32 	[%r24], %r26;
$L__BB1_7:
	bar.sync 	0;
	setp.lt.u32 	%p4, %r6, %r2;
	mov.u32 	%r28, %r6;
	@%p4 bra 	$L__BB1_5;
$L__BB1_8:
	setp.ne.s32 	%p5, %r3, 0;
	@%p5 bra 	$L__BB1_10;
	ld.shared.u32 	%r27, [sdata];
	cvta.to.global.u64 	%rd6, %rd2;
	mul.wide.u32 	%rd7, %r1, 4;
	add.s64 	%rd8, %rd6, %rd7;
	st.global.u32 	[%rd8], %r27;
$L__BB1_10:
	ret;

}
	// .globl	_Z16sum_reduction_v3PiS_i
.visible .entry _Z16sum_reduction_v3PiS_i(
	.param .u64 .ptr .align 1 _Z16sum_reduction_v3PiS_i_param_0,
	.param .u64 .ptr .align 1 _Z16sum_reduction_v3PiS_i_param_1,
	.param .u32 _Z16sum_reduction_v3PiS_i_param_2
)
{
	.reg .pred 	%p<6>;
	.reg .b32 	%r<20>;
	.reg .b64 	%rd<9>;

	ld.param.u64 	%rd1, [_Z16sum_reduction_v3PiS_i_param_0];
	ld.param.u64 	%rd2, [_Z16sum_reduction_v3PiS_i_param_1];
	ld.param.u32 	%r8, [_Z16sum_reduction_v3PiS_i_param_2];
	mov.u32 	%r1, %ctaid.x;
	mov.u32 	%r19, %ntid.x;
	mov.u32 	%r3, %tid.x;
	mad.lo.s32 	%r4, %r1, %r19, %r3;
	setp.ge.u32 	%p1, %r4, %r8;
	shl.b32 	%r9, %r3, 2;
	mov.u32 	%r10, sdata;
	add.s32 	%r5, %r10, %r9;
	@%p1 bra 	$L__BB2_2;
	cvta.to.global.u64 	%rd3, %rd1;
	mul.wide.u32 	%rd4, %r4, 4;
	add.s64 	%rd5, %rd3, %rd4;
	ld.global.u32 	%r12, [%rd5];
	st.shared.u32 	[%r5], %r12;
	bra.uni 	$L__BB2_3;
$L__BB2_2:
	mov.b32 	%r11, 0;
	st.shared.u32 	[%r5], %r11;
$L__BB2_3:
	bar.sync 	0;
	setp.lt.u32 	%p2, %r19, 2;
	@%p2 bra 	$L__BB2_7;
$L__BB2_4:
	shr.u32 	%r7, %r19, 1;
	setp.ge.u32 	%p3, %r3, %r7;
	@%p3 bra 	$L__BB2_6;
	shl.b32 	%r13, %r7, 2;
	add.s32 	%r14, %r5, %r13;
	ld.shared.u32 	%r15, [%r14];
	ld.shared.u32 	%r16, [%r5];
	add.s32 	%r17, %r16, %r15;
	st.shared.u32 	[%r5], %r17;
$L__BB2_6:
	bar.sync 	0;
	setp.gt.u32 	%p4, %r19, 3;
	mov.u32 	%r19, %r7;
	@%p4 bra 	$L__BB2_4;
$L__BB2_7:
	setp.ne.s32 	%p5, %r3, 0;
	@%p5 bra 	$L__BB2_9;
	ld.shared.u32 	%r18, [sdata];
	cvta.to.global.u64 	%rd6, %rd2;
	mul.wide.u32 	%rd7, %r1, 4;
	add.s64 	%rd8, %rd6, %rd7;
	st.global.u32 	[%rd8], %r18;
$L__BB2_9:
	ret;

}
	// .globl	_Z16sum_reduction_v4PiS_i
.visible .entry _Z16sum_reduction_v4PiS_i(
	.param .u64 .ptr .align 1 _Z16sum_reduction_v4PiS_i_param_0,
	.param .u64 .ptr .align 1 _Z16sum_reduction_v4PiS_i_param_1,
	.param .u32 _Z16sum_reduction_v4PiS_i_param_2
)
{
	.reg .pred 	%p<6>;
	.reg .b32 	%r<25>;
	.reg .b64 	%rd<11>;

	ld.param.u64 	%rd1, [_Z16sum_reduction_v4PiS_i_param_0];
	ld.param.u64 	%rd2, [_Z16sum_reduction_v4PiS_i_param_1];
	ld.param.u32 	%r8, [_Z16sum_reduction_v4PiS_i_param_2];
	mov.u32 	%r1, %ctaid.x;
	mov.u32 	%r24, %ntid.x;
	mul.lo.s32 	%r9, %r24, %r1;
	shl.b32 	%r10, %r9, 1;
	mov.u32 	%r3, %tid.x;
	add.s32 	%r4, %r10, %r3;
	setp.ge.u32 	%p1, %r4, %r8;
	shl.b32 	%r11, %r3, 2;
	mov.u32 	%r12, sdata;
	add.s32 	%r5, %r12, %r11;
	@%p1 bra 	$L__BB3_2;
	cvta.to.global.u64 	%rd3, %rd1;
	mul.wide.u32 	%rd4, %r4, 4;
	add.s64 	%rd5, %rd3, %rd4;
	ld.global.u32 	%r14, [%rd5];
	add.s32 	%r15, %r4, %r24;
	mul.wide.u32 	%rd6, %r15, 4;
	add.s64 	%rd7, %rd3, %rd6;
	ld.global.u32 	%r16, [%rd7];
	add.s32 	%r17, %r16, %r14;
	st.shared.u32 	[%r5], %r17;
	bra.uni 	$L__BB3_3;
$L__BB3_2:
	mov.b32 	%r13, 0;
	st.shared.u32 	[%r5], %r13;
$L__BB3_3:
	bar.sync 	0;
	setp.lt.u32 	%p2, %r24, 2;
	@%p2 bra 	$L__BB3_7;
$L__BB3_4:
	shr.u32 	%r7, %r24, 1;
	setp.ge.u32 	%p3, %r3, %r7;
	@%p3 bra 	$L__BB3_6;
	shl.b32 	%r18, %r7, 2;
	add.s32 	%r19, %r5, %r18;
	ld.shared.u32 	%r20, [%r19];
	ld.shared.u32 	%r21, [%r5];
	add.s32 	%r22, %r21, %r20;
	st.shared.u32 	[%r5], %r22;
$L__BB3_6:
	bar.sync 	0;
	setp.gt.u32 	%p4, %r24, 3;
	mov.u32 	%r24, %r7;
	@%p4 bra 	$L__BB3_4;
$L__BB3_7:
	setp.ne.s32 	%p5, %r3, 0;
	@%p5 bra 	$L__BB3_9;
	ld.shared.u32 	%r23, [sdata];
	cvta.to.global.u64 	%rd8, %rd2;
	mul.wide.u32 	%rd9, %r1, 4;
	add.s64 	%rd10, %rd8, %rd9;
	st.global.u32 	[%rd10], %r23;
$L__BB3_9:
	ret;

}
	// .globl	_Z16sum_reduction_v5PiS_i
.visible .entry _Z16sum_reduction_v5PiS_i(
	.param .u64 .ptr .align 1 _Z16sum_reduction_v5PiS_i_param_0,
	.param .u64 .ptr .align 1 _Z16sum_reduction_v5PiS_i_param_1,
	.param .u32 _Z16sum_reduction_v5PiS_i_param_2
)
{
	.reg .pred 	%p<7>;
	.reg .b32 	%r<38>;
	.reg .b64 	%rd<11>;

	ld.param.u64 	%rd1, [_Z16sum_reduction_v5PiS_i_param_0];
	ld.param.u64 	%rd2, [_Z16sum_reduction_v5PiS_i_param_1];
	ld.param.u32 	%r8, [_Z16sum_reduction_v5PiS_i_param_2];
	mov.u32 	%r1, %ctaid.x;
	mov.u32 	%r37, %ntid.x;
	mul.lo.s32 	%r9, %r37, %r1;
	shl.b32 	%r10, %r9, 1;
	mov.u32 	%r3, %tid.x;
	add.s32 	%r4, %r10, %r3;
	setp.ge.u32 	%p1, %r4, %r8;
	shl.b32 	%r11, %r3, 2;
	mov.u32 	%r12, sdata;
	add.s32 	%r5, %r12, %r11;
	@%p1 bra 	$L__BB4_2;
	cvta.to.global.u64 	%rd3, %rd1;
	mul.wide.u32 	%rd4, %r4, 4;
	add.s64 	%rd5, %rd3, %rd4;
	ld.global.u32 	%r14, [%rd5];
	add.s32 	%r15, %r4, %r37;
	mul.wide.u32 	%rd6, %r15, 4;
	add.s64 	%rd7, %rd3, %rd6;
	ld.global.u32 	%r16, [%rd7];
	add.s32 	%r17, %r16, %r14;
	st.shared.u32 	[%r5], %r17;
	bra.uni 	$L__BB4_3;
$L__BB4_2:
	mov.b32 	%r13, 0;
	st.shared.u32 	[%r5], %r13;
$L__BB4_3:
	bar.sync 	0;
	setp.lt.u32 	%p2, %r37, 66;
	@%p2 bra 	$L__BB4_7;
$L__BB4_4:
	shr.u32 	%r7, %r37, 1;
	setp.ge.u32 	%p3, %r3, %r7;
	@%p3 bra 	$L__BB4_6;
	shl.b32 	%r18, %r7, 2;
	add.s32 	%r19, %r5, %r18;
	ld.shared.u32 	%r20, [%r19];
	ld.shared.u32 	%r21, [%r5];
	add.s32 	%r22, %r21, %r20;
	st.shared.u32 	[%r5], %r22;
$L__BB4_6:
	bar.sync 	0;
	setp.gt.u32 	%p4, %r37, 131;
	mov.u32 	%r37, %r7;
	@%p4 bra 	$L__BB4_4;
$L__BB4_7:
	setp.gt.u32 	%p5, %r3, 31;
	@%p5 bra 	$L__BB4_10;
	ld.shared.u32 	%r23, [%r5+128];
	ld.shared.u32 	%r24, [%r5];
	add.s32 	%r25, %r24, %r23;
	ld.shared.u32 	%r26, [%r5+64];
	add.s32 	%r27, %r26, %r25;
	ld.shared.u32 	%r28, [%r5+32];
	add.s32 	%r29, %r28, %r27;
	ld.shared.u32 	%r30, [%r5+16];
	add.s32 	%r31, %r30, %r29;
	ld.shared.u32 	%r32, [%r5+8];
	add.s32 	%r33, %r32, %r31;
	ld.shared.u32 	%r34, [%r5+4];
	add.s32 	%r35, %r34, %r33;
	st.shared.u32 	[%r5], %r35;
	setp.ne.s32 	%p6, %r3, 0;
	@%p6 bra 	$L__BB4_10;
	ld.shared.u32 	%r36, [sdata];
	cvta.to.global.u64 	%rd8, %rd2;
	mul.wide.u32 	%rd9, %r1, 4;
	add.s64 	%rd10, %rd8, %rd9;
	st.global.u32 	[%rd10], %r36;
$L__BB4_10:
	ret;

}


// ===== COMPILED SASS (sm_100) =====

	.target	sm_100

	.elftype	@"ET_EXEC"


//--------------------- .note.nv.tkinfo           --------------------------
	.section	.note.nv.tkinfo,"",@"SHT_NOTE"
	.sectionflags	@"SHF_NOTE_NV_TKINFO"
	.tkinfo
        /*0018*/ 	.word	0x00000002
        /*0030*/ 	.string	""
        /*0030*/ 	.string	"ptxas"
        /*0030*/ 	.string	"Cuda compilation tools, release 13.0, V13.0.88"
        /*0030*/ 	.string	"Build cuda_13.0.r13.0/compiler.36424714_0"
        /*0030*/ 	.string	"-arch sm_100 -m 64 "



//--------------------- .note.nv.cuinfo           --------------------------
	.section	.note.nv.cuinfo,"",@"SHT_NOTE"
	.sectionflags	@"SHF_NOTE_NV_CUINFO"
        /*0018*/ 	.short	0x0002
        /*001a*/ 	.short	0x0064
        /*001c*/ 	.short	0x0082
	.zero		2


//--------------------- .nv.info                  --------------------------
	.section	.nv.info,"",@"SHT_CUDA_INFO"
	.align	4


	//----- nvinfo : EIATTR_REGCOUNT
	.align		4
        /*0000*/ 	.byte	0x04, 0x2f
        /*0002*/ 	.short	(.L_1 - .L_0)
	.align		4
.L_0:
        /*0004*/ 	.word	index@(_Z16sum_reduction_v1PiS_i)
        /*0008*/ 	.word	0x0000000a


	//----- nvinfo : EIATTR_FRAME_SIZE
	.align		4
.L_1:
        /*000c*/ 	.byte	0x04, 0x11
        /*000e*/ 	.short	(.L_3 - .L_2)
	.align		4
.L_2:
        /*0010*/ 	.word	index@(_Z16sum_reduction_v1PiS_i)
        /*0014*/ 	.word	0x00000000


	//----- nvinfo : EIATTR_REGCOUNT
	.align		4
.L_3:
        /*0018*/ 	.byte	0x04, 0x2f
        /*001a*/ 	.short	(.L_5 - .L_4)
	.align		4
.L_4:
        /*001c*/ 	.word	index@(_Z16sum_reduction_v2PiS_i)
        /*0020*/ 	.word	0x0000000c


	//----- nvinfo : EIATTR_FRAME_SIZE
	.align		4
.L_5:
        /*0024*/ 	.byte	0x04, 0x11
        /*0026*/ 	.short	(.L_7 - .L_6)
	.align		4
.L_6:
        /*0028*/ 	.word	index@(_Z16sum_reduction_v2PiS_i)
        /*002c*/ 	.word	0x00000000


	//----- nvinfo : EIATTR_REGCOUNT
	.align		4
.L_7:
        /*0030*/ 	.byte	0x04, 0x2f
        /*0032*/ 	.short	(.L_9 - .L_8)
	.align		4
.L_8:
        /*0034*/ 	.word	index@(_Z16sum_reduction_v3PiS_i)
        /*0038*/ 	.word	0x0000000a


	//----- nvinfo : EIATTR_FRAME_SIZE
	.align		4
.L_9:
        /*003c*/ 	.byte	0x04, 0x11
        /*003e*/ 	.short	(.L_11 - .L_10)
	.align		4
.L_10:
        /*0040*/ 	.word	index@(_Z16sum_reduction_v3PiS_i)
        /*0044*/ 	.word	0x00000000


	//----- nvinfo : EIATTR_REGCOUNT
	.align		4
.L_11:
        /*0048*/ 	.byte	0x04, 0x2f
        /*004a*/ 	.short	(.L_13 - .L_12)
	.align		4
.L_12:
        /*004c*/ 	.word	index@(_Z16sum_reduction_v4PiS_i)
        /*0050*/ 	.word	0x0000000e


	//----- nvinfo : EIATTR_FRAME_SIZE
	.align		4
.L_13:
        /*0054*/ 	.byte	0x04, 0x11
        /*0056*/ 	.short	(.L_15 - .L_14)
	.align		4
.L_14:
        /*0058*/ 	.word	index@(_Z16sum_reduction_v4PiS_i)
        /*005c*/ 	.word	0x00000000


	//----- nvinfo : EIATTR_REGCOUNT
	.align		4
.L_15:
        /*0060*/ 	.byte	0x04, 0x2f
        /*0062*/ 	.short	(.L_17 - .L_16)
	.align		4
.L_16:
        /*0064*/ 	.word	index@(_Z16sum_reduction_v5PiS_i)
        /*0068*/ 	.word	0x0000000d


	//----- nvinfo : EIATTR_FRAME_SIZE
	.align		4
.L_17:
        /*006c*/ 	.byte	0x04, 0x11
        /*006e*/ 	.short	(.L_19 - .L_18)
	.align		4
.L_18:
        /*0070*/ 	.word	index@(_Z16sum_reduction_v5PiS_i)
        /*0074*/ 	.word	0x00000000


	//----- nvinfo : EIATTR_MIN_STACK_SIZE
	.align		4
.L_19:
        /*0078*/ 	.byte	0x04, 0x12
        /*007a*/ 	.short	(.L_21 - .L_20)
	.align		4
.L_20:
        /*007c*/ 	.word	index@(_Z16sum_reduction_v5PiS_i)
        /*0080*/ 	.word	0x00000000


	//----- nvinfo : EIATTR_MIN_STACK_SIZE
	.align		4
.L_21:
        /*0084*/ 	.byte	0x04, 0x12
        /*0086*/ 	.short	(.L_23 - .L_22)
	.align		4
.L_22:
        /*0088*/ 	.word	index@(_Z16sum_reduction_v4PiS_i)
        /*008c*/ 	.word	0x00000000


	//----- nvinfo : EIATTR_MIN_STACK_SIZE
	.align		4
.L_23:
        /*0090*/ 	.byte	0x04, 0x12
        /*0092*/ 	.short	(.L_25 - .L_24)
	.align		4
.L_24:
        /*0094*/ 	.word	index@(_Z16sum_reduction_v3PiS_i)
        /*0098*/ 	.word	0x00000000


	//----- nvinfo : EIATTR_MIN_STACK_SIZE
	.align		4
.L_25:
        /*009c*/ 	.byte	0x04, 0x12
        /*009e*/ 	.short	(.L_27 - .L_26)
	.align		4
.L_26:
        /*00a0*/ 	.word	index@(_Z16sum_reduction_v2PiS_i)
        /*00a4*/ 	.word	0x00000000


	//----- nvinfo : EIATTR_MIN_STACK_SIZE
	.align		4
.L_27:
        /*00a8*/ 	.byte	0x04, 0x12
        /*00aa*/ 	.short	(.L_29 - .L_28)
	.align		4
.L_28:
        /*00ac*/ 	.word	index@(_Z16sum_reduction_v1PiS_i)
        /*00b0*/ 	.word	0x00000000
.L_29:


//--------------------- .nv.compat                --------------------------
	.section	.nv.compat,"",@"SHT_CUDA_COMPAT_INFO"
	.align	4
        /*0000*/ 	.byte	0x02, 0x09, 0x00, 0x00, 0x02, 0x02, 0x01, 0x00, 0x02, 0x05, 0x05, 0x00, 0x03, 0x07, 0x01, 0x01
        /*0010*/ 	.byte	0x02, 0x03, 0x00, 0x00, 0x02, 0x06, 0x01, 0x00, 0x04, 0x0b, 0x08, 0x00, 0x09, 0x00, 0x00, 0x00
        /*0020*/ 	.byte	0x00, 0x00, 0x00, 0x00


//--------------------- .nv.info._Z16sum_reduction_v5PiS_i --------------------------
	.section	.nv.info._Z16sum_reduction_v5PiS_i,"",@"SHT_CUDA_INFO"
	.sectionflags	@""
	.align	4


	//----- nvinfo : EIATTR_CUDA_API_VERSION
	.align		4
        /*0000*/ 	.byte	0x04, 0x37
        /*0002*/ 	.short	(.L_31 - .L_30)
.L_30:
        /*0004*/ 	.word	0x00000082


	//----- nvinfo : EIATTR_KPARAM_INFO
	.align		4
.L_31:
        /*0008*/ 	.byte	0x04, 0x17
        /*000a*/ 	.short	(.L_33 - .L_32)
.L_32:
        /*000c*/ 	.word	0x00000000
        /*0010*/ 	.short	0x0002
        /*0012*/ 	.short	0x0010
        /*0014*/ 	.byte	0x00, 0xf0, 0x11, 0x00


	//----- nvinfo : EIATTR_KPARAM_INFO
	.align		4
.L_33:
        /*0018*/ 	.byte	0x04, 0x17
        /*001a*/ 	.short	(.L_35 - .L_34)
.L_34:
        /*001c*/ 	.word	0x00000000
        /*0020*/ 	.short	0x0001
        /*0022*/ 	.short	0x0008
        /*0024*/ 	.byte	0x00, 0xf5, 0x21, 0x00


	//----- nvinfo : EIATTR_KPARAM_INFO
	.align		4
.L_35:
        /*0028*/ 	.byte	0x04, 0x17
        /*002a*/ 	.short	(.L_37 - .L_36)
.L_36:
        /*002c*/ 	.word	0x00000000
        /*0030*/ 	.short	0x0000
        /*0032*/ 	.short	0x0000
        /*0034*/ 	.byte	0x00, 0xf5, 0x21, 0x00


	//----- nvinfo : EIATTR_SPARSE_MMA_MASK
	.align		4
.L_37:
        /*0038*/ 	.byte	0x03, 0x50
        /*003a*/ 	.short	0x0000


	//----- nvinfo : EIATTR_MAXREG_COUNT
	.align		4
        /*003c*/ 	.byte	0x03, 0x1b
        /*003e*/ 	.short	0x00ff


	//----- nvinfo : EIATTR_NUM_BARRIERS
	.align		4
        /*0040*/ 	.byte	0x02, 0x4c
        /*0042*/ 	.byte	0x01
	.zero		1


	//----- nvinfo : EIATTR_MERCURY_ISA_VERSION
	.align		4
        /*0044*/ 	.byte	0x03, 0x5f
        /*0046*/ 	.short	0x0101


	//----- nvinfo : EIATTR_VRC_CTA_INIT_COUNT
	.align		4
        /*0048*/ 	.byte	0x02, 0x4a
	.zero		1
	.zero		1


	//----- nvinfo : EIATTR_EXIT_INSTR_OFFSETS
	.align		4
        /*004c*/ 	.byte	0x04, 0x1c
        /*004e*/ 	.short	(.L_39 - .L_38)


	//   ....[0]....
.L_38:
        /*0050*/ 	.word	0x00000260


	//   ....[1]....
        /*0054*/ 	.word	0x00000330


	//   ....[2]....
        /*0058*/ 	.word	0x000003b0


	//----- nvinfo : EIATTR_CBANK_PARAM_SIZE
	.align		4
.L_39:
        /*005c*/ 	.byte	0x03, 0x19
        /*005e*/ 	.short	0x0014


	//----- nvinfo : EIATTR_PARAM_CBANK
	.align		4
        /*0060*/ 	.byte	0x04, 0x0a
        /*0062*/ 	.short	(.L_41 - .L_40)
	.align		4
.L_40:
        /*0064*/ 	.word	index@(.nv.constant0._Z16sum_reduction_v5PiS_i)
        /*0068*/ 	.short	0x0380
        /*006a*/ 	.short	0x0014


	//----- nvinfo : EIATTR_SW_WAR
	.align		4
.L_41:
        /*006c*/ 	.byte	0x04, 0x36
        /*006e*/ 	.short	(.L_43 - .L_42)
.L_42:
        /*0070*/ 	.word	0x00000008
.L_43:


//--------------------- .nv.info._Z16sum_reduction_v4PiS_i --------------------------
	.section	.nv.info._Z16sum_reduction_v4PiS_i,"",@"SHT_CUDA_INFO"
	.sectionflags	@""
	.align	4


	//----- nvinfo : EIATTR_CUDA_API_VERSION
	.align		4
        /*0000*/ 	.byte	0x04, 0x37
        /*0002*/ 	.short	(.L_45 - .L_44)
.L_44:
        /*0004*/ 	.word	0x00000082


	//----- nvinfo : EIATTR_KPARAM_INFO
	.align		4
.L_45:
        /*0008*/ 	.byte	0x04, 0x17
        /*000a*/ 	.short	(.L_47 - .L_46)
.L_46:
        /*000c*/ 	.word	0x00000000
        /*0010*/ 	.short	0x0002
        /*0012*/ 	.short	0x0010
        /*0014*/ 	.byte	0x00, 0xf0, 0x11, 0x00


	//----- nvinfo : EIATTR_KPARAM_INFO
	.align		4
.L_47:
        /*0018*/ 	.byte	0x04, 0x17
        /*001a*/ 	.short	(.L_49 - .L_48)
.L_48:
        /*001c*/ 	.word	0x00000000
        /*0020*/ 	.short	0x0001
        /*0022*/ 	.short	0x0008
        /*0024*/ 	.byte	0x00, 0xf5, 0x21, 0x00


	//----- nvinfo : EIATTR_KPARAM_INFO
	.align		4
.L_49:
        /*0028*/ 	.byte	0x04, 0x17
        /*002a*/ 	.short	(.L_51 - .L_50)
.L_50:
        /*002c*/ 	.word	0x00000000
        /*0030*/ 	.short	0x0000
        /*0032*/ 	.short	0x0000
        /*0034*/ 	.byte	0x00, 0xf5, 0x21, 0x00


	//----- nvinfo : EIATTR_SPARSE_MMA_MASK
	.align		4
.L_51:
        /*0038*/ 	.byte	0x03, 0x50
        /*003a*/ 	.short	0x0000


	//----- nvinfo : EIATTR_MAXREG_COUNT
	.align		4
        /*003c*/ 	.byte	0x03, 0x1b
        /*003e*/ 	.short	0x00ff


	//----- nvinfo : EIATTR_NUM_BARRIERS
	.align		4
        /*0040*/ 	.byte	0x02, 0x4c
        /*0042*/ 	.byte	0x01
	.zero		1


	//----- nvinfo : EIATTR_MERCURY_ISA_VERSION
	.align		4
        /*0044*/ 	.byte	0x03, 0x5f
        /*0046*/ 	.short	0x0101


	//----- nvinfo : EIATTR_VRC_CTA_INIT_COUNT
	.align		4
        /*0048*/ 	.byte	0x02, 0x4a
	.zero		1
	.zero		1


	//----- nvinfo : EIATTR_EXIT_INSTR_OFFSETS
	.align		4
        /*004c*/ 	.byte	0x04, 0x1c
        /*004e*/ 	.short	(.L_53 - .L_52)


	//   ....[0]....
.L_52:
        /*0050*/ 	.word	0x00000260


	//   ....[1]....
        /*0054*/ 	.word	0x000002e0


	//----- nvinfo : EIATTR_CBANK_PARAM_SIZE
	.align		4
.L_53:
        /*0058*/ 	.byte	0x03, 0x19
        /*005a*/ 	.short	0x0014


	//----- nvinfo : EIATTR_PARAM_CBANK
	.align		4
        /*005c*/ 	.byte	0x04, 0x0a
        /*005e*/ 	.short	(.L_55 - .L_54)
	.align		4
.L_54:
        /*0060*/ 	.word	index@(.nv.constant0._Z16sum_reduction_v4PiS_i)
        /*0064*/ 	.short	0x0380
        /*0066*/ 	.short	0x0014


	//----- nvinfo : EIATTR_SW_WAR
	.align		4
.L_55:
        /*0068*/ 	.byte	0x04, 0x36
        /*006a*/ 	.short	(.L_57 - .L_56)
.L_56:
        /*006c*/ 	.word	0x00000008
.L_57:


//--------------------- .nv.info._Z16sum_reduction_v3PiS_i --------------------------
	.section	.nv.info._Z16sum_reduction_v3PiS_i,"",@"SHT_CUDA_INFO"
	.sectionflags	@""
	.align	4


	//----- nvinfo : EIATTR_CUDA_API_VERSION
	.align		4
        /*0000*/ 	.byte	0x04, 0x37
        /*0002*/ 	.short	(.L_59 - .L_58)
.L_58:
        /*0004*/ 	.word	0x00000082


	//----- nvinfo : EIATTR_KPARAM_INFO
	.align		4
.L_59:
        /*0008*/ 	.byte	0x04, 0x17
        /*000a*/ 	.short	(.L_61 - .L_60)
.L_60:
        /*000c*/ 	.word	0x00000000
        /*0010*/ 	.short	0x0002
        /*0012*/ 	.short	0x0010
        /*0014*/ 	.byte	0x00, 0xf0, 0x11, 0x00


	//----- nvinfo : EIATTR_KPARAM_INFO
	.align		4
.L_61:
        /*0018*/ 	.byte	0x04, 0x17
        /*001a*/ 	.short	(.L_63 - .L_62)
.L_62:
        /*001c*/ 	.word	0x00000000
        /*0020*/ 	.short	0x0001
        /*0022*/ 	.short	0x0008
        /*0024*/ 	.byte	0x00, 0xf5, 0x21, 0x00


	//----- nvinfo : EIATTR_KPARAM_INFO
	.align		4
.L_63:
        /*0028*/ 	.byte	0x04, 0x17
        /*002a*/ 	.short	(.L_65 - .L_64)
.L_64:
        /*002c*/ 	.word	0x00000000
        /*0030*/ 	.short	0x0000
        /*0032*/ 	.short	0x0000
        /*0034*/ 	.byte	0x00, 0xf5, 0x21, 0x00


	//----- nvinfo : EIATTR_SPARSE_MMA_MASK
	.align		4
.L_65:
        /*0038*/ 	.byte	0x03, 0x50
        /*003a*/ 	.short	0x0000


	//----- nvinfo : EIATTR_MAXREG_COUNT
	.align		4
        /*003c*/ 	.byte	0x03, 0x1b
        /*003e*/ 	.short	0x00ff


	//----- nvinfo : EIATTR_NUM_BARRIERS
	.align		4
        /*0040*/ 	.byte	0x02, 0x4c
        /*0042*/ 	.byte	0x01
	.zero		1


	//----- nvinfo : EIATTR_MERCURY_ISA_VERSION
	.align		4
        /*0044*/ 	.byte	0x03, 0x5f
        /*0046*/ 	.short	0x0101


	//----- nvinfo : EIATTR_VRC_CTA_INIT_COUNT
	.align		4
        /*0048*/ 	.byte	0x02, 0x4a
	.zero		1
	.zero		1


	//----- nvinfo : EIATTR_EXIT_INSTR_OFFSETS
	.align		4
        /*004c*/ 	.byte	0x04, 0x1c
        /*004e*/ 	.short	(.L_67 - .L_66)


	//   ....[0]....
.L_66:
        /*0050*/ 	.word	0x00000210


	//   ....[1]....
        /*0054*/ 	.word	0x00000290


	//----- nvinfo : EIATTR_CBANK_PARAM_SIZE
	.align		4
.L_67:
        /*0058*/ 	.byte	0x03, 0x19
        /*005a*/ 	.short	0x0014


	//----- nvinfo : EIATTR_PARAM_CBANK
	.align		4
        /*005c*/ 	.byte	0x04, 0x0a
        /*005e*/ 	.short	(.L_69 - .L_68)
	.align		4
.L_68:
        /*0060*/ 	.word	index@(.nv.constant0._Z16sum_reduction_v3PiS_i)
        /*0064*/ 	.short	0x0380
        /*0066*/ 	.short	0x0014


	//----- nvinfo : EIATTR_SW_WAR
	.align		4
.L_69:
        /*0068*/ 	.byte	0x04, 0x36
        /*006a*/ 	.short	(.L_71 - .L_70)
.L_70:
        /*006c*/ 	.word	0x00000008
.L_71:


//--------------------- .nv.info._Z16sum_reduction_v2PiS_i --------------------------
	.section	.nv.info._Z16sum_reduction_v2PiS_i,"",@"SHT_CUDA_INFO"
	.sectionflags	@""
	.align	4


	//----- nvinfo : EIATTR_CUDA_API_VERSION
	.align		4
        /*0000*/ 	.byte	0x04, 0x37
        /*0002*/ 	.short	(.L_73 - .L_72)
.L_72:
        /*0004*/ 	.word	0x00000082


	//----- nvinfo : EIATTR_KPARAM_INFO
	.align		4
.L_73:
        /*0008*/ 	.byte	0x04, 0x17
        /*000a*/ 	.short	(.L_75 - .L_74)
.L_74:
        /*000c*/ 	.word	0x00000000
        /*0010*/ 	.short	0x0002
        /*0012*/ 	.short	0x0010
        /*0014*/ 	.byte	0x00, 0xf0, 0x11, 0x00


	//----- nvinfo : EIATTR_KPARAM_INFO
	.align		4
.L_75:
        /*0018*/ 	.byte	0x04, 0x17
        /*001a*/ 	.short	(.L_77 - .L_76)
.L_76:
        /*001c*/ 	.word	0x00000000
        /*0020*/ 	.short	0x0001
        /*0022*/ 	.short	0x0008
        /*0024*/ 	.byte	0x00, 0xf5, 0x21, 0x00


	//----- nvinfo : EIATTR_KPARAM_INFO
	.align		4
.L_77:
        /*0028*/ 	.byte	0x04, 0x17
        /*002a*/ 	.short	(.L_79 - .L_78)
.L_78:
        /*002c*/ 	.word	0x00000000
        /*0030*/ 	.short	0x0000
        /*0032*/ 	.short	0x0000
        /*0034*/ 	.byte	0x00, 0xf5, 0x21, 0x00


	//----- nvinfo : EIATTR_SPARSE_MMA_MASK
	.align		4
.L_79:
        /*0038*/ 	.byte	0x03, 0x50
        /*003a*/ 	.short	0x0000


	//----- nvinfo : EIATTR_MAXREG_COUNT
	.align		4
        /*003c*/ 	.byte	0x03, 0x1b
        /*003e*/ 	.short	0x00ff


	//----- nvinfo : EIATTR_NUM_BARRIERS
	.align		4
        /*0040*/ 	.byte	0x02, 0x4c
        /*0042*/ 	.byte	0x01
	.zero		1


	//----- nvinfo : EIATTR_MERCURY_ISA_VERSION
	.align		4
        /*0044*/ 	.byte	0x03, 0x5f
        /*0046*/ 	.short	0x0101


	//----- nvinfo : EIATTR_VRC_CTA_INIT_COUNT
	.align		4
        /*0048*/ 	.byte	0x02, 0x4a
	.zero		1
	.zero		1


	//----- nvinfo : EIATTR_EXIT_INSTR_OFFSETS
	.align		4
        /*004c*/ 	.byte	0x04, 0x1c
        /*004e*/ 	.short	(.L_81 - .L_80)


	//   ....[0]....
.L_80:
        /*0050*/ 	.word	0x000002e0


	//   ....[1]....
        /*0054*/ 	.word	0x00000360


	//----- nvinfo : EIATTR_CRS_STACK_SIZE
	.align		4
.L_81:
        /*0058*/ 	.byte	0x04, 0x1e
        /*005a*/ 	.short	(.L_83 - .L_82)
.L_82:
        /*005c*/ 	.word	0x00000000


	//----- nvinfo : EIATTR_CBANK_PARAM_SIZE
	.align		4
.L_83:
        /*0060*/ 	.byte	0x03, 0x19
        /*0062*/ 	.short	0x0014


	//----- nvinfo : EIATTR_PARAM_CBANK
	.align		4
        /*0064*/ 	.byte	0x04, 0x0a
        /*0066*/ 	.short	(.L_85 - .L_84)
	.align		4
.L_84:
        /*0068*/ 	.word	index@(.nv.constant0._Z16sum_reduction_v2PiS_i)
        /*006c*/ 	.short	0x0380
        /*006e*/ 	.short	0x0014


	//----- nvinfo : EIATTR_SW_WAR
	.align		4
.L_85:
        /*0070*/ 	.byte	0x04, 0x36
        /*0072*/ 	.short	(.L_87 - .L_86)
.L_86:
        /*0074*/ 	.word	0x00000008
.L_87:


//--------------------- .nv.info._Z16sum_reduction_v1PiS_i --------------------------
	.section	.nv.info._Z16sum_reduction_v1PiS_i,"",@"SHT_CUDA_INFO"
	.sectionflags	@""
	.align	4


	//----- nvinfo : EIATTR_CUDA_API_VERSION
	.align		4
        /*0000*/ 	.byte	0x04, 0x37
        /*0002*/ 	.short	(.L_89 - .L_88)
.L_88:
        /*0004*/ 	.word	0x00000082


	//----- nvinfo : EIATTR_KPARAM_INFO
	.align		4
.L_89:
        /*0008*/ 	.byte	0x04, 0x17
        /*000a*/ 	.short	(.L_91 - .L_90)
.L_90:
        /*000c*/ 	.word	0x00000000
        /*0010*/ 	.short	0x0002
        /*0012*/ 	.short	0x0010
        /*0014*/ 	.byte	0x00, 0xf0, 0x11, 0x00


	//----- nvinfo : EIATTR_KPARAM_INFO
	.align		4
.L_91:
        /*0018*/ 	.byte	0x04, 0x17
        /*001a*/ 	.short	(.L_93 - .L_92)
.L_92:
        /*001c*/ 	.word	0x00000000
        /*0020*/ 	.short	0x0001
        /*0022*/ 	.short	0x0008
        /*0024*/ 	.byte	0x00, 0xf5, 0x21, 0x00


	//----- nvinfo : EIATTR_KPARAM_INFO
	.align		4
.L_93:
        /*0028*/ 	.byte	0x04, 0x17
        /*002a*/ 	.short	(.L_95 - .L_94)
.L_94:
        /*002c*/ 	.word	0x00000000
        /*0030*/ 	.short	0x0000
        /*0032*/ 	.short	0x0000
        /*0034*/ 	.byte	0x00, 0xf5, 0x21, 0x00


	//----- nvinfo : EIATTR_SPARSE_MMA_MASK
	.align		4
.L_95:
        /*0038*/ 	.byte	0x03, 0x50
        /*003a*/ 	.short	0x0000


	//----- nvinfo : EIATTR_MAXREG_COUNT
	.align		4
        /*003c*/ 	.byte	0x03, 0x1b
        /*003e*/ 	.short	0x00ff


	//----- nvinfo : EIATTR_NUM_BARRIERS
	.align		4
        /*0040*/ 	.byte	0x02, 0x4c
        /*0042*/ 	.byte	0x01
	.zero		1


	//----- nvinfo : EIATTR_MERCURY_ISA_VERSION
	.align		4
        /*0044*/ 	.byte	0x03, 0x5f
        /*0046*/ 	.short	0x0101


	//----- nvinfo : EIATTR_VRC_CTA_INIT_COUNT
	.align		4
        /*0048*/ 	.byte	0x02, 0x4a
	.zero		1
	.zero		1


	//----- nvinfo : EIATTR_EXIT_INSTR_OFFSETS
	.align		4
        /*004c*/ 	.byte	0x04, 0x1c
        /*004e*/ 	.short	(.L_97 - .L_96)


	//   ....[0]....
.L_96:
        /*0050*/ 	.word	0x00000220


	//   ....[1]....
        /*0054*/ 	.word	0x000002a0


	//----- nvinfo : EIATTR_CBANK_PARAM_SIZE
	.align		4
.L_97:
        /*0058*/ 	.byte	0x03, 0x19
        /*005a*/ 	.short	0x0014


	//----- nvinfo : EIATTR_PARAM_CBANK
	.align		4
        /*005c*/ 	.byte	0x04, 0x0a
        /*005e*/ 	.short	(.L_99 - .L_98)
	.align		4
.L_98:
        /*0060*/ 	.word	index@(.nv.constant0._Z16sum_reduction_v1PiS_i)
        /*0064*/ 	.short	0x0380
        /*0066*/ 	.short	0x0014


	//----- nvinfo : EIATTR_SW_WAR
	.align		4
.L_99:
        /*0068*/ 	.byte	0x04, 0x36
        /*006a*/ 	.short	(.L_101 - .L_100)
.L_100:
        /*006c*/ 	.word	0x00000008
.L_101:


//--------------------- .nv.callgraph             --------------------------
	.section	.nv.callgraph,"",@"SHT_CUDA_CALLGRAPH"
	.align	4
	.sectionentsize	8
	.align		4
        /*0000*/ 	.word	0x00000000
	.align		4
        /*0004*/ 	.word	0xffffffff
	.align		4
        /*0008*/ 	.word	0x00000000
	.align		4
        /*000c*/ 	.word	0xfffffffe
	.align		4
        /*0010*/ 	.word	0x00000000
	.align		4
        /*0014*/ 	.word	0xfffffffd
	.align		4
        /*0018*/ 	.word	0x00000000
	.align		4
        /*001c*/ 	.word	0xfffffffc


//--------------------- .text._Z16sum_reduction_v5PiS_i --------------------------
	.section	.text._Z16sum_reduction_v5PiS_i,"ax",@progbits
	.align	128
        .global         _Z16sum_reduction_v5PiS_i
        .type           _Z16sum_reduction_v5PiS_i,@function
        .size           _Z16sum_reduction_v5PiS_i,(.L_x_18 - _Z16sum_reduction_v5PiS_i)
        .other          _Z16sum_reduction_v5PiS_i,@"STO_CUDA_ENTRY STV_DEFAULT"
_Z16sum_reduction_v5PiS_i:
.text._Z16sum_reduction_v5PiS_i:
[----:B------:R-:W-:Y:S01]  /*0000*/  LDC R1, c[0x0][0x37c] ;  /* 0x0000df00ff017b82 */ /* 0x000fe20000000800 */
[----:B------:R-:W0:Y:S01]  /*0010*/  S2R R0, SR_CTAID.X ;  /* 0x0000000000007919 */ /* 0x000e220000002500 */
[----:B------:R-:W1:Y:S01]  /*0020*/  LDCU UR4, c[0x0][0x360] ;  /* 0x00006c00ff0477ac */ /* 0x000e620008000800 */
[----:B------:R-:W2:Y:S01]  /*0030*/  S2R R2, SR_TID.X ;  /* 0x0000000000027919 */ /* 0x000ea20000002100 */
[----:B------:R-:W3:Y:S01]  /*0040*/  LDCU UR5, c[0x0][0x390] ;  /* 0x00007200ff0577ac */ /* 0x000ee20008000800 */
[----:B------:R-:W4:Y:S01]  /*0050*/  LDCU.64 UR6, c[0x0][0x358] ;  /* 0x00006b00ff0677ac */ /* 0x000f220008000a00 */
[----:B-1----:R-:W-:Y:S02]  /*0060*/  IMAD.U32 R8, RZ, RZ, UR4 ;  /* 0x00000004ff087e24 */ /* 0x002fe4000f8e00ff */
[----:B0-----:R-:W-:-:S04]  /*0070*/  IMAD R3, R0, UR4, RZ ;  /* 0x0000000400037c24 */ /* 0x001fc8000f8e02ff */
[----:B--2---:R-:W-:-:S05]  /*0080*/  IMAD R3, R3, 0x2, R2 ;  /* 0x0000000203037824 */ /* 0x004fca00078e0202 */
[----:B---3--:R-:W-:-:S13]  /*0090*/  ISETP.GE.U32.AND P1, PT, R3, UR5, PT ;  /* 0x0000000503007c0c */ /* 0x008fda000bf26070 */
[----:B------:R-:W0:Y:S01]  /*00a0*/  @!P1 LDC.64 R6, c[0x0][0x380] ;  /* 0x0000e000ff069b82 */ /* 0x000e220000000a00 */
[C---:B------:R-:W-:Y:S02]  /*00b0*/  @!P1 IMAD.IADD R9, R3.reuse, 0x1, R8 ;  /* 0x0000000103099824 */ /* 0x040fe400078e0208 */
[----:B0-----:R-:W-:-:S04]  /*00c0*/  @!P1 IMAD.WIDE.U32 R4, R3, 0x4, R6 ;  /* 0x0000000403049825 */ /* 0x001fc800078e0006 */
[----:B------:R-:W-:Y:S02]  /*00d0*/  @!P1 IMAD.WIDE.U32 R6, R9, 0x4, R6 ;  /* 0x0000000409069825 */ /* 0x000fe400078e0006 */
[----:B----4-:R-:W2:Y:S04]  /*00e0*/  @!P1 LDG.E R4, desc[UR6][R4.64] ;  /* 0x0000000604049981 */ /* 0x010ea8000c1e1900 */
[----:B------:R-:W2:Y:S01]  /*00f0*/  @!P1 LDG.E R7, desc[UR6][R6.64] ;  /* 0x0000000606079981 */ /* 0x000ea2000c1e1900 */
[----:B------:R-:W0:Y:S01]  /*0100*/  S2UR UR5, SR_CgaCtaId ;  /* 0x00000000000579c3 */ /* 0x000e220000008800 */
[----:B------:R-:W-:Y:S01]  /*0110*/  UMOV UR4, 0x400 ;  /* 0x0000040000047882 */ /* 0x000fe20000000000 */
[----:B------:R-:W-:Y:S02]  /*0120*/  ISETP.GE.U32.AND P2, PT, R8, 0x42, PT ;  /* 0x000000420800780c */ /* 0x000fe40003f46070 */
[----:B------:R-:W-:Y:S01]  /*0130*/  ISETP.GT.U32.AND P0, PT, R2, 0x1f, PT ;  /* 0x0000001f0200780c */ /* 0x000fe20003f04070 */
[----:B0-----:R-:W-:-:S06]  /*0140*/  ULEA UR4, UR5, UR4, 0x18 ;  /* 0x0000000405047291 */ /* 0x001fcc000f8ec0ff */
[----:B------:R-:W-:Y:S01]  /*0150*/  LEA R3, R2, UR4, 0x2 ;  /* 0x0000000402037c11 */ /* 0x000fe2000f8e10ff */
[----:B--2---:R-:W-:-:S05]  /*0160*/  @!P1 IMAD.IADD R10, R4, 0x1, R7 ;  /* 0x00000001040a9824 */ /* 0x004fca00078e0207 */
[----:B------:R0:W-:Y:S04]  /*0170*/  @!P1 STS [R3], R10 ;  /* 0x0000000a03009388 */ /* 0x0001e80000000800 */
[----:B------:R0:W-:Y:S01]  /*0180*/  @P1 STS [R3], RZ ;  /* 0x000000ff03001388 */ /* 0x0001e20000000800 */
[----:B------:R-:W-:Y:S06]  /*0190*/  BAR.SYNC.DEFER_BLOCKING 0x0 ;  /* 0x0000000000007b1d */ /* 0x000fec0000010000 */
[----:B------:R-:W-:Y:S05]  /*01a0*/  @!P2 BRA `(.L_x_0) ;  /* 0x00000000002ca947 */ /* 0x000fea0003800000 */
.L_x_1:
[----:B------:R-:W-:-:S04]  /*01b0*/  SHF.R.U32.HI R7, RZ, 0x1, R8 ;  /* 0x00000001ff077819 */ /* 0x000fc80000011608 */
[----:B------:R-:W-:-:S13]  /*01c0*/  ISETP.GE.U32.AND P1, PT, R2, R7, PT ;  /* 0x000000070200720c */ /* 0x000fda0003f26070 */
[----:B------:R-:W-:Y:S01]  /*01d0*/  @!P1 IMAD R4, R7, 0x4, R3 ;  /* 0x0000000407049824 */ /* 0x000fe200078e0203 */
[----:B------:R-:W-:Y:S05]  /*01e0*/  @!P1 LDS R5, [R3] ;  /* 0x0000000003059984 */ /* 0x000fea0000000800 */
[----:B------:R-:W1:Y:S02]  /*01f0*/  @!P1 LDS R4, [R4] ;  /* 0x0000000004049984 */ /* 0x000e640000000800 */
[----:B-1----:R-:W-:-:S05]  /*0200*/  @!P1 IMAD.IADD R6, R4, 0x1, R5 ;  /* 0x0000000104069824 */ /* 0x002fca00078e0205 */
[----:B------:R1:W-:Y:S01]  /*0210*/  @!P1 STS [R3], R6 ;  /* 0x0000000603009388 */ /* 0x0003e20000000800 */
[----:B------:R-:W-:Y:S01]  /*0220*/  BAR.SYNC.DEFER_BLOCKING 0x0 ;  /* 0x0000000000007b1d */ /* 0x000fe20000010000 */
[----:B------:R-:W-:Y:S01]  /*0230*/  ISETP.GT.U32.AND P1, PT, R8, 0x83, PT ;  /* 0x000000830800780c */ /* 0x000fe20003f24070 */
[----:B------:R-:W-:-:S12]  /*0240*/  IMAD.MOV.U32 R8, RZ, RZ, R7 ;  /* 0x000000ffff087224 */ /* 0x000fd800078e0007 */
[----:B-1----:R-:W-:Y:S05]  /*0250*/  @P1 BRA `(.L_x_1) ;  /* 0xfffffffc00d41947 */ /* 0x002fea000383ffff */
.L_x_0:
[----:B------:R-:W-:Y:S05]  /*0260*/  @P0 EXIT ;  /* 0x000000000000094d */ /* 0x000fea0003800000 */
[----:B------:R-:W-:Y:S01]  /*0270*/  LDS R4, [R3+0x80] ;  /* 0x0000800003047984 */ /* 0x000fe20000000800 */
[----:B------:R-:W-:-:S03]  /*0280*/  ISETP.NE.AND P0, PT, R2, RZ, PT ;  /* 0x000000ff0200720c */ /* 0x000fc60003f05270 */
[----:B------:R-:W-:Y:S04]  /*0290*/  LDS R5, [R3] ;  /* 0x0000000003057984 */ /* 0x000fe80000000800 */
[----:B------:R-:W1:Y:S04]  /*02a0*/  LDS R6, [R3+0x40] ;  /* 0x0000400003067984 */ /* 0x000e680000000800 */
[----:B------:R-:W-:Y:S04]  /*02b0*/  LDS R7, [R3+0x20] ;  /* 0x0000200003077984 */ /* 0x000fe80000000800 */
[----:B------:R-:W2:Y:S04]  /*02c0*/  LDS R8, [R3+0x10] ;  /* 0x0000100003087984 */ /* 0x000ea80000000800 */
[----:B------:R-:W-:Y:S04]  /*02d0*/  LDS R9, [R3+0x8] ;  /* 0x0000080003097984 */ /* 0x000fe80000000800 */
[----:B0-----:R-:W0:Y:S01]  /*02e0*/  LDS R10, [R3+0x4] ;  /* 0x00000400030a7984 */ /* 0x001e220000000800 */
[----:B-1----:R-:W-:-:S04]  /*02f0*/  IADD3 R4, PT, PT, R6, R5, R4 ;  /* 0x0000000506047210 */ /* 0x002fc80007ffe004 */
[----:B--2---:R-:W-:-:S04]  /*0300*/  IADD3 R4, PT, PT, R8, R7, R4 ;  /* 0x0000000708047210 */ /* 0x004fc80007ffe004 */
[----:B0-----:R-:W-:-:S05]  /*0310*/  IADD3 R4, PT, PT, R10, R9, R4 ;  /* 0x000000090a047210 */ /* 0x001fca0007ffe004 */
[----:B------:R0:W-:Y:S01]  /*0320*/  STS [R3], R4 ;  /* 0x0000000403007388 */ /* 0x0001e20000000800 */
[----:B------:R-:W-:Y:S05]  /*0330*/  @P0 EXIT ;  /* 0x000000000000094d */ /* 0x000fea0003800000 */
[----:B------:R-:W1:Y:S01]  /*0340*/  S2UR UR5, SR_CgaCtaId ;  /* 0x00000000000579c3 */ /* 0x000e620000008800 */
[----:B------:R-:W-:-:S07]  /*0350*/  UMOV UR4, 0x400 ;  /* 0x0000040000047882 */ /* 0x000fce0000000000 */
[----:B0-----:R-:W0:Y:S01]  /*0360*/  LDC.64 R2, c[0x0][0x388] ;  /* 0x0000e200ff027b82 */ /* 0x001e220000000a00 */
[----:B-1----:R-:W-:Y:S01]  /*0370*/  ULEA UR4, UR5, UR4, 0x18 ;  /* 0x0000000405047291 */ /* 0x002fe2000f8ec0ff */
[----:B0-----:R-:W-:-:S08]  /*0380*/  IMAD.WIDE.U32 R2, R0, 0x4, R2 ;  /* 0x0000000400027825 */ /* 0x001fd000078e0002 */
[----:B------:R-:W0:Y:S04]  /*0390*/  LDS R5, [UR4] ;  /* 0x00000004ff057984 */ /* 0x000e280008000800 */
[----:B0-----:R-:W-:Y:S01]  /*03a0*/  STG.E desc[UR6][R2.64], R5 ;  /* 0x0000000502007986 */ /* 0x001fe2000c101906 */
[----:B------:R-:W-:Y:S05]  /*03b0*/  EXIT ;  /* 0x000000000000794d */ /* 0x000fea0003800000 */
.L_x_2:
[----:B------:R-:W-:-:S00]  /*03c0*/  BRA `(.L_x_2) ;  /* 0xfffffffc00fc7947 */ /* 0x000fc0000383ffff */
[----:B------:R-:W-:-:S00]  /*03d0*/  NOP ;  /* 0x0000000000007918 */ /* 0x000fc00000000000 */
        /* <DEDUP_REMOVED lines=10> */
.L_x_18:


//--------------------- .text._Z16sum_reduction_v4PiS_i --------------------------
	.section	.text._Z16sum_reduction_v4PiS_i,"ax",@progbits
	.align	128
        .global         _Z16sum_reduction_v4PiS_i
        .type           _Z16sum_reduction_v4PiS_i,@function
        .size           _Z16sum_reduction_v4PiS_i,(.L_x_19 - _Z16sum_reduction_v4PiS_i)
        .other          _Z16sum_reduction_v4PiS_i,@"STO_CUDA_ENTRY STV_DEFAULT"
_Z16sum_reduction_v4PiS_i:
.text._Z16sum_reduction_v4PiS_i:
        /* <DEDUP_REMOVED lines=11> */
[C---:B------:R-:W-:Y:S01]  /*00b0*/  @!P1 IADD3 R7, PT, PT, R3.reuse, R6, RZ ;  /* 0x0000000603079210 */ /* 0x040fe20007ffe0ff */
[----:B0-----:R-:W-:-:S04]  /*00c0*/  @!P1 IMAD.WIDE.U32 R2, R3, 0x4, R4 ;  /* 0x0000000403029825 */ /* 0x001fc800078e0004 */
[----:B------:R-:W-:Y:S02]  /*00d0*/  @!P1 IMAD.WIDE.U32 R4, R7, 0x4, R4 ;  /* 0x0000000407049825 */ /* 0x000fe400078e0004 */
[----:B----4-:R-:W2:Y:S04]  /*00e0*/  @!P1 LDG.E R2, desc[UR6][R2.64] ;  /* 0x0000000602029981 */ /* 0x010ea8000c1e1900 */
[----:B------:R-:W2:Y:S01]  /*00f0*/  @!P1 LDG.E R5, desc[UR6][R4.64] ;  /* 0x0000000604059981 */ /* 0x000ea2000c1e1900 */
[----:B------:R-:W0:Y:S01]  /*0100*/  S2UR UR5, SR_CgaCtaId ;  /* 0x00000000000579c3 */ /* 0x000e220000008800 */
[----:B------:R-:W-:Y:S01]  /*0110*/  UMOV UR4, 0x400 ;  /* 0x0000040000047882 */ /* 0x000fe20000000000 */
[----:B------:R-:W-:Y:S02]  /*0120*/  ISETP.GE.U32.AND P2, PT, R6, 0x2, PT ;  /* 0x000000020600780c */ /* 0x000fe40003f46070 */
[----:B------:R-:W-:Y:S01]  /*0130*/  ISETP.NE.AND P0, PT, R11, RZ, PT ;  /* 0x000000ff0b00720c */ /* 0x000fe20003f05270 */
[----:B0-----:R-:W-:-:S06]  /*0140*/  ULEA UR4, UR5, UR4, 0x18 ;  /* 0x0000000405047291 */ /* 0x001fcc000f8ec0ff */
[----:B------:R-:W-:Y:S01]  /*0150*/  LEA R0, R11, UR4, 0x2 ;  /* 0x000000040b007c11 */ /* 0x000fe2000f8e10ff */
[----:B--2---:R-:W-:-:S05]  /*0160*/  @!P1 IMAD.IADD R7, R2, 0x1, R5 ;  /* 0x0000000102079824 */ /* 0x004fca00078e0205 */
[----:B------:R0:W-:Y:S04]  /*0170*/  @!P1 STS [R0], R7 ;  /* 0x0000000700009388 */ /* 0x0001e80000000800 */
[----:B------:R0:W-:Y:S01]  /*0180*/  @P1 STS [R0], RZ ;  /* 0x000000ff00001388 */ /* 0x0001e20000000800 */
[----:B------:R-:W-:Y:S06]  /*0190*/  BAR.SYNC.DEFER_BLOCKING 0x0 ;  /* 0x0000000000007b1d */ /* 0x000fec0000010000 */
[----:B------:R-:W-:Y:S05]  /*01a0*/  @!P2 BRA `(.L_x_3) ;  /* 0x00000000002ca947 */ /* 0x000fea0003800000 */
.L_x_4:
[----:B------:R-:W-:-:S04]  /*01b0*/  SHF.R.U32.HI R4, RZ, 0x1, R6 ;  /* 0x00000001ff047819 */ /* 0x000fc80000011606 */
[----:B------:R-:W-:-:S13]  /*01c0*/  ISETP.GE.U32.AND P1, PT, R11, R4, PT ;  /* 0x000000040b00720c */ /* 0x000fda0003f26070 */
[----:B------:R-:W-:Y:S01]  /*01d0*/  @!P1 LEA R2, R4, R0, 0x2 ;  /* 0x0000000004029211 */ /* 0x000fe200078e10ff */
[----:B------:R-:W-:Y:S05]  /*01e0*/  @!P1 LDS R3, [R0] ;  /* 0x0000000000039984 */ /* 0x000fea0000000800 */
[----:B------:R-:W1:Y:S02]  /*01f0*/  @!P1 LDS R2, [R2] ;  /* 0x0000000002029984 */ /* 0x000e640000000800 */
[----:B-1----:R-:W-:-:S05]  /*0200*/  @!P1 IMAD.IADD R3, R2, 0x1, R3 ;  /* 0x0000000102039824 */ /* 0x002fca00078e0203 */
[----:B------:R1:W-:Y:S01]  /*0210*/  @!P1 STS [R0], R3 ;  /* 0x0000000300009388 */ /* 0x0003e20000000800 */
[----:B------:R-:W-:Y:S01]  /*0220*/  BAR.SYNC.DEFER_BLOCKING 0x0 ;  /* 0x0000000000007b1d */ /* 0x000fe20000010000 */
[----:B------:R-:W-:Y:S02]  /*0230*/  ISETP.GT.U32.AND P1, PT, R6, 0x3, PT ;  /* 0x000000030600780c */ /* 0x000fe40003f24070 */
[----:B------:R-:W-:-:S11]  /*0240*/  MOV R6, R4 ;  /* 0x0000000400067202 */ /* 0x000fd60000000f00 */
[----:B-1----:R-:W-:Y:S05]  /*0250*/  @P1 BRA `(.L_x_4) ;  /* 0xfffffffc00d41947 */ /* 0x002fea000383ffff */
.L_x_3:
[----:B------:R-:W-:Y:S05]  /*0260*/  @P0 EXIT ;  /* 0x000000000000094d */ /* 0x000fea0003800000 */
[----:B------:R-:W1:Y:S01]  /*0270*/  S2UR UR5, SR_CgaCtaId ;  /* 0x00000000000579c3 */ /* 0x000e620000008800 */
[----:B------:R-:W-:-:S07]  /*0280*/  UMOV UR4, 0x400 ;  /* 0x0000040000047882 */ /* 0x000fce0000000000 */
[----:B------:R-:W2:Y:S01]  /*0290*/  LDC.64 R2, c[0x0][0x388] ;  /* 0x0000e200ff027b82 */ /* 0x000ea20000000a00 */
[----:B-1----:R-:W-:Y:S01]  /*02a0*/  ULEA UR4, UR5, UR4, 0x18 ;  /* 0x0000000405047291 */ /* 0x002fe2000f8ec0ff */
[----:B--2---:R-:W-:-:S08]  /*02b0*/  IMAD.WIDE.U32 R2, R9, 0x4, R2 ;  /* 0x0000000409027825 */ /* 0x004fd000078e0002 */
[----:B------:R-:W1:Y:S04]  /*02c0*/  LDS R5, [UR4] ;  /* 0x00000004ff057984 */ /* 0x000e680008000800 */
[----:B-1----:R-:W-:Y:S01]  /*02d0*/  STG.E desc[UR6][R2.64], R5 ;  /* 0x0000000502007986 */ /* 0x002fe2000c101906 */
[----:B------:R-:W-:Y:S05]  /*02e0*/  EXIT ;  /* 0x000000000000794d */ /* 0x000fea0003800000 */
.L_x_5:
        /* <DEDUP_REMOVED lines=9> */
.L_x_19:


//--------------------- .text._Z16sum_reduction_v3PiS_i --------------------------
	.section	.text._Z16sum_reduction_v3PiS_i,"ax",@progbits
	.align	128
        .global         _Z16sum_reduction_v3PiS_i
        .type           _Z16sum_reduction_v3PiS_i,@function
        .size           _Z16sum_reduction_v3PiS_i,(.L_x_20 - _Z16sum_reduction_v3PiS_i)
        .other          _Z16sum_reduction_v3PiS_i,@"STO_CUDA_ENTRY STV_DEFAULT"
_Z16sum_reduction_v3PiS_i:
.text._Z16sum_reduction_v3PiS_i:
[----:B------:R-:W-:Y:S01]  /*0000*/  LDC R1, c[0x0][0x37c] ;  /* 0x0000df00ff017b82 */ /* 0x000fe20000000800 */
[----:B------:R-:W0:Y:S01]  /*0010*/  S2R R7, SR_CTAID.X ;  /* 0x0000000000077919 */ /* 0x000e220000002500 */
[----:B------:R-:W0:Y:S01]  /*0020*/  LDCU UR8, c[0x0][0x360] ;  /* 0x00006c00ff0877ac */ /* 0x000e220008000800 */
[----:B------:R-:W0:Y:S01]  /*0030*/  S2R R6, SR_TID.X ;  /* 0x0000000000067919 */ /* 0x000e220000002100 */
[----:B------:R-:W1:Y:S01]  /*0040*/  LDCU UR4, c[0x0][0x390] ;  /* 0x00007200ff0477ac */ /* 0x000e620008000800 */
[----:B------:R-:W2:Y:S01]  /*0050*/  LDCU.64 UR6, c[0x0][0x358] ;  /* 0x00006b00ff0677ac */ /* 0x000ea20008000a00 */
[----:B0-----:R-:W-:-:S05]  /*0060*/  IMAD R5, R7, UR8, R6 ;  /* 0x0000000807057c24 */ /* 0x001fca000f8e0206 */
[----:B-1----:R-:W-:-:S13]  /*0070*/  ISETP.GE.U32.AND P1, PT, R5, UR4, PT ;  /* 0x0000000405007c0c */ /* 0x002fda000bf26070 */
[----:B------:R-:W0:Y:S02]  /*0080*/  @!P1 LDC.64 R2, c[0x0][0x380] ;  /* 0x0000e000ff029b82 */ /* 0x000e240000000a00 */
[----:B0-----:R-:W-:-:S06]  /*0090*/  @!P1 IMAD.WIDE.U32 R2, R5, 0x4, R2 ;  /* 0x0000000405029825 */ /* 0x001fcc00078e0002 */
[----:B--2---:R-:W2:Y:S01]  /*00a0*/  @!P1 LDG.E R3, desc[UR6][R2.64] ;  /* 0x0000000602039981 */ /* 0x004ea2000c1e1900 */
[----:B------:R-:W0:Y:S01]  /*00b0*/  S2UR UR5, SR_CgaCtaId ;  /* 0x00000000000579c3 */ /* 0x000e220000008800 */
[----:B------:R-:W-:Y:S01]  /*00c0*/  IMAD.U32 R4, RZ, RZ, UR8 ;  /* 0x00000008ff047e24 */ /* 0x000fe2000f8e00ff */
[----:B------:R-:W-:Y:S01]  /*00d0*/  UMOV UR4, 0x400 ;  /* 0x0000040000047882 */ /* 0x000fe20000000000 */
[----:B------:R-:W-:-:S03]  /*00e0*/  ISETP.NE.AND P0, PT, R6, RZ, PT ;  /* 0x000000ff0600720c */ /* 0x000fc60003f05270 */
[----:B------:R-:W-:Y:S01]  /*00f0*/  ISETP.GE.U32.AND P2, PT, R4, 0x2, PT ;  /* 0x000000020400780c */ /* 0x000fe20003f46070 */
[----:B0-----:R-:W-:-:S06]  /*0100*/  ULEA UR4, UR5, UR4, 0x18 ;  /* 0x0000000405047291 */ /* 0x001fcc000f8ec0ff */
[----:B------:R-:W-:-:S05]  /*0110*/  LEA R0, R6, UR4, 0x2 ;  /* 0x0000000406007c11 */ /* 0x000fca000f8e10ff */
[----:B--2---:R0:W-:Y:S04]  /*0120*/  @!P1 STS [R0], R3 ;  /* 0x0000000300009388 */ /* 0x0041e80000000800 */
[----:B------:R0:W-:Y:S01]  /*0130*/  @P1 STS [R0], RZ ;  /* 0x000000ff00001388 */ /* 0x0001e20000000800 */
[----:B------:R-:W-:Y:S06]  /*0140*/  BAR.SYNC.DEFER_BLOCKING 0x0 ;  /* 0x0000000000007b1d */ /* 0x000fec0000010000 */
[----:B------:R-:W-:Y:S05]  /*0150*/  @!P2 BRA `(.L_x_6) ;  /* 0x00000000002ca947 */ /* 0x000fea0003800000 */
.L_x_7:
[----:B------:R-:W-:-:S04]  /*0160*/  SHF.R.U32.HI R5, RZ, 0x1, R4 ;  /* 0x00000001ff057819 */ /* 0x000fc80000011604 */
[----:B------:R-:W-:-:S13]  /*0170*/  ISETP.GE.U32.AND P1, PT, R6, R5, PT ;  /* 0x000000050600720c */ /* 0x000fda0003f26070 */
[----:B------:R-:W-:Y:S01]  /*0180*/  @!P1 IMAD R2, R5, 0x4, R0 ;  /* 0x0000000405029824 */ /* 0x000fe200078e0200 */
[----:B0-----:R-:W-:Y:S05]  /*0190*/  @!P1 LDS R3, [R0] ;  /* 0x0000000000039984 */ /* 0x001fea0000000800 */
[----:B------:R-:W0:Y:S02]  /*01a0*/  @!P1 LDS R2, [R2] ;  /* 0x0000000002029984 */ /* 0x000e240000000800 */
[----:B0-----:R-:W-:-:S05]  /*01b0*/  @!P1 IMAD.IADD R3, R2, 0x1, R3 ;  /* 0x0000000102039824 */ /* 0x001fca00078e0203 */
[----:B------:R1:W-:Y:S01]  /*01c0*/  @!P1 STS [R0], R3 ;  /* 0x0000000300009388 */ /* 0x0003e20000000800 */
[----:B------:R-:W-:Y:S01]  /*01d0*/  BAR.SYNC.DEFER_BLOCKING 0x0 ;  /* 0x0000000000007b1d */ /* 0x000fe20000010000 */
[----:B------:R-:W-:Y:S01]  /*01e0*/  ISETP.GT.U32.AND P1, PT, R4, 0x3, PT ;  /* 0x000000030400780c */ /* 0x000fe20003f24070 */
[----:B------:R-:W-:-:S12]  /*01f0*/  IMAD.MOV.U32 R4, RZ, RZ, R5 ;  /* 0x000000ffff047224 */ /* 0x000fd800078e0005 */
[----:B-1----:R-:W-:Y:S05]  /*0200*/  @P1 BRA `(.L_x_7) ;  /* 0xfffffffc00d41947 */ /* 0x002fea000383ffff */
.L_x_6:
        /* <DEDUP_REMOVED lines=9> */
.L_x_8:
        /* <DEDUP_REMOVED lines=14> */
.L_x_20:


//--------------------- .text._Z16sum_reduction_v2PiS_i --------------------------
	.section	.text._Z16sum_reduction_v2PiS_i,"ax",@progbits
	.align	128
        .global         _Z16sum_reduction_v2PiS_i
        .type           _Z16sum_reduction_v2PiS_i,@function
        .size           _Z16sum_reduction_v2PiS_i,(.L_x_21 - _Z16sum_reduction_v2PiS_i)
        .other          _Z16sum_reduction_v2PiS_i,@"STO_CUDA_ENTRY STV_DEFAULT"
_Z16sum_reduction_v2PiS_i:
.text._Z16sum_reduction_v2PiS_i:
[----:B------:R-:W-:Y:S01]  /*0000*/  LDC R1, c[0x0][0x37c] ;  /* 0x0000df00ff017b82 */ /* 0x000fe20000000800 */
[----:B------:R-:W0:Y:S01]  /*0010*/  S2R R7, SR_CTAID.X ;  /* 0x0000000000077919 */ /* 0x000e220000002500 */
[----:B------:R-:W0:Y:S01]  /*0020*/  LDCU UR8, c[0x0][0x360] ;  /* 0x00006c00ff0877ac */ /* 0x000e220008000800 */
[----:B------:R-:W-:Y:S01]  /*0030*/  BSSY.RECONVERGENT B0, `(.L_x_9) ;  /* 0x0000017000007945 */ /* 0x000fe20003800200 */
[----:B------:R-:W0:Y:S01]  /*0040*/  S2R R9, SR_TID.X ;  /* 0x0000000000097919 */ /* 0x000e220000002100 */
[----:B------:R-:W1:Y:S01]  /*0050*/  LDCU UR4, c[0x0][0x390] ;  /* 0x00007200ff0477ac */ /* 0x000e620008000800 */
[----:B------:R-:W2:Y:S01]  /*0060*/  LDCU.64 UR6, c[0x0][0x358] ;  /* 0x00006b00ff0677ac */ /* 0x000ea20008000a00 */
[----:B0-----:R-:W-:-:S05]  /*0070*/  IMAD R5, R7, UR8, R9 ;  /* 0x0000000807057c24 */ /* 0x001fca000f8e0209 */
[----:B-1----:R-:W-:-:S13]  /*0080*/  ISETP.GE.U32.AND P0, PT, R5, UR4, PT ;  /* 0x0000000405007c0c */ /* 0x002fda000bf06070 */
[----:B--2---:R-:W-:Y:S05]  /*0090*/  @P0 BRA `(.L_x_10) ;  /* 0x0000000000280947 */ /* 0x004fea0003800000 */
[----:B------:R-:W0:Y:S02]  /*00a0*/  LDC.64 R2, c[0x0][0x380] ;  /* 0x0000e000ff027b82 */ /* 0x000e240000000a00 */
[----:B0-----:R-:W-:-:S06]  /*00b0*/  IMAD.WIDE.U32 R2, R5, 0x4, R2 ;  /* 0x0000000405027825 */ /* 0x001fcc00078e0002 */
[----:B------:R-:W2:Y:S01]  /*00c0*/  LDG.E R2, desc[UR6][R2.64] ;  /* 0x0000000602027981 */ /* 0x000ea2000c1e1900 */
[----:B------:R-:W0:Y:S01]  /*00d0*/  S2UR UR5, SR_CgaCtaId ;  /* 0x00000000000579c3 */ /* 0x000e220000008800 */
[----:B------:R-:W-:Y:S02]  /*00e0*/  UMOV UR4, 0x400 ;  /* 0x0000040000047882 */ /* 0x000fe40000000000 */
[----:B0-----:R-:W-:-:S06]  /*00f0*/  ULEA UR4, UR5, UR4, 0x18 ;  /* 0x0000000405047291 */ /* 0x001fcc000f8ec0ff */
[----:B------:R-:W-:-:S05]  /*0100*/  MOV R0, UR4 ;  /* 0x0000000400007c02 */ /* 0x000fca0008000f00 */
[----:B------:R-:W-:-:S05]  /*0110*/  IMAD R5, R9, 0x4, R0 ;  /* 0x0000000409057824 */ /* 0x000fca00078e0200 */
[----:B--2---:R1:W-:Y:S01]  /*0120*/  STS [R5], R2 ;  /* 0x0000000205007388 */ /* 0x0043e20000000800 */
[----:B------:R-:W-:Y:S05]  /*0130*/  BRA `(.L_x_11) ;  /* 0x0000000000187947 */ /* 0x000fea0003800000 */
.L_x_10:
[----:B------:R-:W0:Y:S01]  /*0140*/  S2UR UR5, SR_CgaCtaId ;  /* 0x00000000000579c3 */ /* 0x000e220000008800 */
[----:B------:R-:W-:Y:S02]  /*0150*/  UMOV UR4, 0x400 ;  /* 0x0000040000047882 */ /* 0x000fe40000000000 */
[----:B0-----:R-:W-:-:S06]  /*0160*/  ULEA UR4, UR5, UR4, 0x18 ;  /* 0x0000000405047291 */ /* 0x001fcc000f8ec0ff */
[----:B------:R-:W-:-:S05]  /*0170*/  MOV R0, UR4 ;  /* 0x0000000400007c02 */ /* 0x000fca0008000f00 */
[----:B------:R-:W-:-:S05]  /*0180*/  IMAD R2, R9, 0x4, R0 ;  /* 0x0000000409027824 */ /* 0x000fca00078e0200 */
[----:B------:R0:W-:Y:S02]  /*0190*/  STS [R2], RZ ;  /* 0x000000ff02007388 */ /* 0x0001e40000000800 */
.L_x_11:
[----:B------:R-:W-:Y:S05]  /*01a0*/  BSYNC.RECONVERGENT B0 ;  /* 0x0000000000007941 */ /* 0x000fea0003800200 */
.L_x_9:
[----:B------:R-:W-:Y:S01]  /*01b0*/  BAR.SYNC.DEFER_BLOCKING 0x0 ;  /* 0x0000000000007b1d */ /* 0x000fe20000010000 */
[----:B------:R-:W-:Y:S01]  /*01c0*/  UISETP.GE.U32.AND UP0, UPT, UR8, 0x2, UPT ;  /* 0x000000020800788c */ /* 0x000fe2000bf06070 */
[----:B------:R-:W-:-:S08]  /*01d0*/  ISETP.NE.AND P1, PT, R9, RZ, PT ;  /* 0x000000ff0900720c */ /* 0x000fd00003f25270 */
[----:B------:R-:W-:Y:S05]  /*01e0*/  BRA.U !UP0, `(.L_x_12) ;  /* 0x00000001083c7547 */ /* 0x000fea000b800000 */
[----:B------:R-:W-:-:S05]  /*01f0*/  UMOV UR4, 0x1 ;  /* 0x0000000100047882 */ /* 0x000fca0000000000 */
.L_x_13:
[----:B------:R-:W-:-:S04]  /*0200*/  USHF.L.U32 UR5, UR4, 0x1, URZ ;  /* 0x0000000104057899 */ /* 0x000fc800080006ff */
[----:B------:R-:W-:Y:S02]  /*0210*/  UISETP.GE.U32.AND UP0, UPT, UR5, UR8, UPT ;  /* 0x000000080500728c */ /* 0x000fe4000bf06070 */
[----:B-12---:R-:W-:-:S05]  /*0220*/  IMAD R5, R9, UR5, RZ ;  /* 0x0000000509057c24 */ /* 0x006fca000f8e02ff */
[----:B------:R-:W-:-:S13]  /*0230*/  ISETP.GE.U32.AND P0, PT, R5, UR8, PT ;  /* 0x0000000805007c0c */ /* 0x000fda000bf06070 */
[C---:B------:R-:W-:Y:S01]  /*0240*/  @!P0 IADD3 R3, PT, PT, R5.reuse, UR4, RZ ;  /* 0x0000000405038c10 */ /* 0x040fe2000fffe0ff */
[----:B0-----:R-:W-:Y:S01]  /*0250*/  @!P0 IMAD R2, R5, 0x4, R0 ;  /* 0x0000000405028824 */ /* 0x001fe200078e0200 */
[----:B------:R-:W-:Y:S02]  /*0260*/  UMOV UR4, UR5 ;  /* 0x0000000500047c82 */ /* 0x000fe40008000000 */
[----:B------:R-:W-:Y:S02]  /*0270*/  @!P0 LEA R3, R3, R0, 0x2 ;  /* 0x0000000003038211 */ /* 0x000fe400078e10ff */
[----:B------:R-:W-:Y:S04]  /*0280*/  @!P0 LDS R4, [R2] ;  /* 0x0000000002048984 */ /* 0x000fe80000000800 */
[----:B------:R-:W0:Y:S02]  /*0290*/  @!P0 LDS R3, [R3] ;  /* 0x0000000003038984 */ /* 0x000e240000000800 */
[----:B0-----:R-:W-:-:S05]  /*02a0*/  @!P0 IADD3 R5, PT, PT, R3, R4, RZ ;  /* 0x0000000403058210 */ /* 0x001fca0007ffe0ff */
[----:B------:R2:W-:Y:S01]  /*02b0*/  @!P0 STS [R2], R5 ;  /* 0x0000000502008388 */ /* 0x0005e20000000800 */
[----:B------:R-:W-:Y:S06]  /*02c0*/  BAR.SYNC.DEFER_BLOCKING 0x0 ;  /* 0x0000000000007b1d */ /* 0x000fec0000010000 */
[----:B------:R-:W-:Y:S05]  /*02d0*/  BRA.U !UP0, `(.L_x_13) ;  /* 0xfffffffd08c87547 */ /* 0x000fea000b83ffff */
.L_x_12:
[----:B------:R-:W-:Y:S05]  /*02e0*/  @P1 EXIT ;  /* 0x000000000000194d */ /* 0x000fea0003800000 */
[----:B------:R-:W3:Y:S01]  /*02f0*/  S2UR UR5, SR_CgaCtaId ;  /* 0x00000000000579c3 */ /* 0x000ee20000008800 */
[----:B------:R-:W-:-:S07]  /*0300*/  UMOV UR4, 0x400 ;  /* 0x0000040000047882 */ /* 0x000fce0000000000 */
[----:B012---:R-:W0:Y:S01]  /*0310*/  LDC.64 R2, c[0x0][0x388] ;  /* 0x0000e200ff027b82 */ /* 0x007e220000000a00 */
[----:B---3--:R-:W-:Y:S01]  /*0320*/  ULEA UR4, UR5, UR4, 0x18 ;  /* 0x0000000405047291 */ /* 0x008fe2000f8ec0ff */
[----:B0-----:R-:W-:-:S08]  /*0330*/  IMAD.WIDE.U32 R2, R7, 0x4, R2 ;  /* 0x0000000407027825 */ /* 0x001fd000078e0002 */
[----:B------:R-:W0:Y:S04]  /*0340*/  LDS R5, [UR4] ;  /* 0x00000004ff057984 */ /* 0x000e280008000800 */
[----:B0-----:R-:W-:Y:S01]  /*0350*/  STG.E desc[UR6][R2.64], R5 ;  /* 0x0000000502007986 */ /* 0x001fe2000c101906 */
[----:B------:R-:W-:Y:S05]  /*0360*/  EXIT ;  /* 0x000000000000794d */ /* 0x000fea0003800000 */
.L_x_14:
        /* <DEDUP_REMOVED lines=9> */
.L_x_21:


//--------------------- .text._Z16sum_reduction_v1PiS_i --------------------------
	.section	.text._Z16sum_reduction_v1PiS_i,"ax",@progbits
	.align	128
        .global         _Z16sum_reduction_v1PiS_i
        .type           _Z16sum_reduction_v1PiS_i,@function
        .size           _Z16sum_reduction_v1PiS_i,(.L_x_22 - _Z16sum_reduction_v1PiS_i)
        .other          _Z16sum_reduction_v1PiS_i,@"STO_CUDA_ENTRY STV_DEFAULT"
_Z16sum_reduction_v1PiS_i:
.text._Z16sum_reduction_v1PiS_i:
        /* <DEDUP_REMOVED lines=12> */
[----:B------:R-:W-:Y:S01]  /*00c0*/  UMOV UR4, 0x400 ;  /* 0x0000040000047882 */ /* 0x000fe20000000000 */
[----:B------:R-:W-:Y:S01]  /*00d0*/  UISETP.GE.U32.AND UP0, UPT, UR8, 0x2, UPT ;  /* 0x000000020800788c */ /* 0x000fe2000bf06070 */
[----:B------:R-:W-:Y:S01]  /*00e0*/  ISETP.NE.AND P0, PT, R4, RZ, PT ;  /* 0x000000ff0400720c */ /* 0x000fe20003f05270 */
[----:B0-----:R-:W-:-:S06]  /*00f0*/  ULEA UR4, UR5, UR4, 0x18 ;  /* 0x0000000405047291 */ /* 0x001fcc000f8ec0ff */
[----:B------:R-:W-:-:S05]  /*0100*/  LEA R0, R4, UR4, 0x2 ;  /* 0x0000000404007c11 */ /* 0x000fca000f8e10ff */
[----:B--2---:R0:W-:Y:S04]  /*0110*/  @!P1 STS [R0], R3 ;  /* 0x0000000300009388 */ /* 0x0041e80000000800 */
[----:B------:R0:W-:Y:S01]  /*0120*/  @P1 STS [R0], RZ ;  /* 0x000000ff00001388 */ /* 0x0001e20000000800 */
[----:B------:R-:W-:Y:S06]  /*0130*/  BAR.SYNC.DEFER_BLOCKING 0x0 ;  /* 0x0000000000007b1d */ /* 0x000fec0000010000 */
[----:B------:R-:W-:Y:S05]  /*0140*/  BRA.U !UP0, `(.L_x_15) ;  /* 0x0000000108347547 */ /* 0x000fea000b800000 */
[----:B0-----:R-:W-:-:S07]  /*0150*/  IMAD.MOV.U32 R3, RZ, RZ, 0x1 ;  /* 0x00000001ff037424 */ /* 0x001fce00078e00ff */
.L_x_16:
[----:B------:R-:W-:-:S05]  /*0160*/  IMAD.SHL.U32 R6, R3, 0x2, RZ ;  /* 0x0000000203067824 */ /* 0x000fca00078e00ff */
[----:B------:R-:W-:-:S04]  /*0170*/  IADD3 R2, PT, PT, R6, -0x1, RZ ;  /* 0xffffffff06027810 */ /* 0x000fc80007ffe0ff */
[----:B------:R-:W-:-:S13]  /*0180*/  LOP3.LUT P1, RZ, R2, R4, RZ, 0xc0, !PT ;  /* 0x0000000402ff7212 */ /* 0x000fda000782c0ff */
[----:B------:R-:W-:Y:S02]  /*0190*/  @!P1 IMAD R2, R3, 0x4, R0 ;  /* 0x0000000403029824 */ /* 0x000fe400078e0200 */
[----:B------:R-:W-:Y:S04]  /*01a0*/  @!P1 LDS R3, [R0] ;  /* 0x0000000000039984 */ /* 0x000fe80000000800 */
[----:B------:R-:W0:Y:S02]  /*01b0*/  @!P1 LDS R2, [R2] ;  /* 0x0000000002029984 */ /* 0x000e240000000800 */
[----:B0-----:R-:W-:Y:S01]  /*01c0*/  @!P1 IADD3 R5, PT, PT, R2, R3, RZ ;  /* 0x0000000302059210 */ /* 0x001fe20007ffe0ff */
[----:B------:R-:W-:-:S04]  /*01d0*/  IMAD.MOV.U32 R3, RZ, RZ, R6 ;  /* 0x000000ffff037224 */ /* 0x000fc800078e0006 */
[----:B------:R1:W-:Y:S01]  /*01e0*/  @!P1 STS [R0], R5 ;  /* 0x0000000500009388 */ /* 0x0003e20000000800 */
[----:B------:R-:W-:Y:S01]  /*01f0*/  BAR.SYNC.DEFER_BLOCKING 0x0 ;  /* 0x0000000000007b1d */ /* 0x000fe20000010000 */
[----:B------:R-:W-:-:S13]  /*0200*/  ISETP.GE.U32.AND P1, PT, R6, UR8, PT ;  /* 0x0000000806007c0c */ /* 0x000fda000bf26070 */
[----:B-1----:R-:W-:Y:S05]  /*0210*/  @!P1 BRA `(.L_x_16) ;  /* 0xfffffffc00d09947 */ /* 0x002fea000383ffff */
.L_x_15:
        /* <DEDUP_REMOVED lines=9> */
.L_x_17:
        /* <DEDUP_REMOVED lines=13> */
.L_x_22:


//--------------------- .nv.shared._Z16sum_reduction_v5PiS_i --------------------------
	.section	.nv.shared._Z16sum_reduction_v5PiS_i,"aw",@nobits
	.sectionflags	@""
	.align	16
	.zero		1024


//--------------------- .nv.shared.reserved.0     --------------------------
	.section	.nv.shared.reserved.0,"aw",@nobits
	.weak		__nv_reservedSMEM_offset_0_alias
	.size		__nv_reservedSMEM_offset_0_alias, 0, 64
	.other		__nv_reservedSMEM_offset_0_alias,@"STO_CUDA_RESERVED_SHARED STV_DEFAULT"
__nv_reservedSMEM_offset_0_alias:
	.zero		0
	.zero		64


//--------------------- .nv.shared._Z16sum_reduction_v4PiS_i --------------------------
	.section	.nv.shared._Z16sum_reduction_v4PiS_i,"aw",@nobits
	.sectionflags	@""
	.align	16
	.zero		1024


//--------------------- .nv.shared._Z16sum_reduction_v3PiS_i --------------------------
	.section	.nv.shared._Z16sum_reduction_v3PiS_i,"aw",@nobits
	.sectionflags	@""
	.align	16
	.zero		1024


//--------------------- .nv.shared._Z16sum_reduction_v2PiS_i --------------------------
	.section	.nv.shared._Z16sum_reduction_v2PiS_i,"aw",@nobits
	.sectionflags	@""
	.align	16
	.zero		1024


//--------------------- .nv.shared._Z16sum_reduction_v1PiS_i --------------------------
	.section	.nv.shared._Z16sum_reduction_v1PiS_i,"aw",@nobits
	.sectionflags	@""
	.align	16
	.zero		1024


//--------------------- .nv.constant0._Z16sum_reduction_v5PiS_i --------------------------
	.section	.nv.constant0._Z16sum_reduction_v5PiS_i,"a",@progbits
	.sectionflags	@""
	.align	4
.nv.constant0._Z16sum_reduction_v5PiS_i:
	.zero		916


//--------------------- .nv.constant0._Z16sum_reduction_v4PiS_i --------------------------
	.section	.nv.constant0._Z16sum_reduction_v4PiS_i,"a",@progbits
	.sectionflags	@""
	.align	4
.nv.constant0._Z16sum_reduction_v4PiS_i:
	.zero		916


//--------------------- .nv.constant0._Z16sum_reduction_v3PiS_i --------------------------
	.section	.nv.constant0._Z16sum_reduction_v3PiS_i,"a",@progbits
	.sectionflags	@""
	.align	4
.nv.constant0._Z16sum_reduction_v3PiS_i:
	.zero		916


//--------------------- .nv.constant0._Z16sum_reduction_v2PiS_i --------------------------
	.section	.nv.constant0._Z16sum_reduction_v2PiS_i,"a",@progbits
	.sectionflags	@""
	.align	4
.nv.constant0._Z16sum_reduction_v2PiS_i:
	.zero		916


//--------------------- .nv.constant0._Z16sum_reduction_v1PiS_i --------------------------
	.section	.nv.constant0._Z16sum_reduction_v1PiS_i,"a",@progbits
	.sectionflags	@""
	.align	4
.nv.constant0._Z16sum_reduction_v1PiS_i:
	.zero		916


//--------------------- SYMBOLS --------------------------

	.type		.nv.reservedSmem.offset0,@object
	.size		.nv.reservedSmem.offset0,0x4
	.type		.nv.reservedSmem.cap,@object
	.size		.nv.reservedSmem.cap,0x4
